	.headerflags	@"EF_CUDA_TEXMODE_UNIFIED EF_CUDA_64BIT_ADDRESS EF_CUDA_ACCELERATORS EF_CUDA_SM90 EF_CUDA_VIRTUAL_SM(EF_CUDA_SM90)"
	.elftype	@"ET_EXEC"


//--------------------- .nv.info                  --------------------------
	.section	.nv.info,"",@"SHT_CUDA_INFO"
	.align	4


	//----- nvinfo : EIATTR_REGCOUNT
	.align		4
        /*0000*/ 	.byte	0x04, 0x2f
        /*0002*/ 	.short	(.L_1 - .L_0)
	.align		4
.L_0:
        /*0004*/ 	.word	index@(triton_poi_fused_add_hardtanh_33)
        /*0008*/ 	.word	0x0000000a


	//----- nvinfo : EIATTR_MIN_STACK_SIZE
	.align		4
.L_1:
        /*000c*/ 	.byte	0x04, 0x12
        /*000e*/ 	.short	(.L_3 - .L_2)
	.align		4
.L_2:
        /*0010*/ 	.word	index@(triton_poi_fused_add_hardtanh_33)
        /*0014*/ 	.word	0x00000000


	//----- nvinfo : EIATTR_FRAME_SIZE
	.align		4
.L_3:
        /*0018*/ 	.byte	0x04, 0x11
        /*001a*/ 	.short	(.L_5 - .L_4)
	.align		4
.L_4:
        /*001c*/ 	.word	index@(triton_poi_fused_add_hardtanh_33)
        /*0020*/ 	.word	0x00000000


	//----- nvinfo : EIATTR_MIN_STACK_SIZE
	.align		4
.L_5:
        /*0024*/ 	.byte	0x04, 0x12
        /*0026*/ 	.short	(.L_7 - .L_6)
	.align		4
.L_6:
        /*0028*/ 	.word	index@(triton_poi_fused_add_hardtanh_33)
        /*002c*/ 	.word	0x00000000
.L_7:


//--------------------- .nv.info.triton_poi_fused_add_hardtanh_33 --------------------------
	.section	.nv.info.triton_poi_fused_add_hardtanh_33,"",@"SHT_CUDA_INFO"
	.sectionflags	@""
	.align	4


	//----- nvinfo : EIATTR_CUDA_API_VERSION
	.align		4
        /*0000*/ 	.byte	0x04, 0x37
        /*0002*/ 	.short	(.L_9 - .L_8)
.L_8:
        /*0004*/ 	.word	0x0000007c


	//----- nvinfo : EIATTR_KPARAM_INFO
	.align		4
.L_9:
        /*0008*/ 	.byte	0x04, 0x17
        /*000a*/ 	.short	(.L_11 - .L_10)
.L_10:
        /*000c*/ 	.word	0x00000000
        /*0010*/ 	.short	0x0002
        /*0012*/ 	.short	0x0010
        /*0014*/ 	.byte	0x00, 0xf0, 0x11, 0x00


	//----- nvinfo : EIATTR_KPARAM_INFO
	.align		4
.L_11:
        /*0018*/ 	.byte	0x04, 0x17
        /*001a*/ 	.short	(.L_13 - .L_12)
.L_12:
        /*001c*/ 	.word	0x00000000
        /*0020*/ 	.short	0x0001
        /*0022*/ 	.short	0x0008
        /*0024*/ 	.byte	0x00, 0xf4, 0x21, 0x00


	//----- nvinfo : EIATTR_KPARAM_INFO
	.align		4
.L_13:
        /*0028*/ 	.byte	0x04, 0x17
        /*002a*/ 	.short	(.L_15 - .L_14)
.L_14:
        /*002c*/ 	.word	0x00000000
        /*0030*/ 	.short	0x0000
        /*0032*/ 	.short	0x0000
        /*0034*/ 	.byte	0x00, 0xf4, 0x21, 0x00


	//----- nvinfo : EIATTR_SPARSE_MMA_MASK
	.align		4
.L_15:
        /*0038*/ 	.byte	0x03, 0x50
        /*003a*/ 	.short	0x0000


	//----- nvinfo : EIATTR_MAXREG_COUNT
	.align		4
        /*003c*/ 	.byte	0x03, 0x1b
        /*003e*/ 	.short	0x00ff


	//----- nvinfo : EIATTR_EXIT_INSTR_OFFSETS
	.align		4
        /*0040*/ 	.byte	0x04, 0x1c
        /*0042*/ 	.short	(.L_17 - .L_16)


	//   ....[0]....
.L_16:
        /*0044*/ 	.word	0x000001a0


	//----- nvinfo : EIATTR_REQNTID
	.align		4
.L_17:
        /*0048*/ 	.byte	0x04, 0x10
        /*004a*/ 	.short	(.L_19 - .L_18)
.L_18:
        /*004c*/ 	.word	0x00000080
        /*0050*/ 	.word	0x00000001
        /*0054*/ 	.word	0x00000001


	//----- nvinfo : EIATTR_CBANK_PARAM_SIZE
	.align		4
.L_19:
        /*0058*/ 	.byte	0x03, 0x19
        /*005a*/ 	.short	0x0014


	//----- nvinfo : EIATTR_PARAM_CBANK
	.align		4
        /*005c*/ 	.byte	0x04, 0x0a
        /*005e*/ 	.short	(.L_21 - .L_20)
	.align		4
.L_20:
        /*0060*/ 	.word	index@(.nv.constant0.triton_poi_fused_add_hardtanh_33)
        /*0064*/ 	.short	0x0210
        /*0066*/ 	.short	0x0014


	//----- nvinfo : EIATTR_SW_WAR
	.align		4
.L_21:
        /*0068*/ 	.byte	0x04, 0x36
        /*006a*/ 	.short	(.L_23 - .L_22)
.L_22:
        /*006c*/ 	.word	0x00000008
.L_23:


//--------------------- .nv.callgraph             --------------------------
	.section	.nv.callgraph,"",@"SHT_CUDA_CALLGRAPH"
	.align	4
	.sectionentsize	8
	.align		4
        /*0000*/ 	.word	0x00000000
	.align		4
        /*0004*/ 	.word	0xffffffff
	.align		4
        /*0008*/ 	.word	0x00000000
	.align		4
        /*000c*/ 	.word	0xfffffffe
	.align		4
        /*0010*/ 	.word	0x00000000
	.align		4
        /*0014*/ 	.word	0xfffffffd
	.align		4
        /*0018*/ 	.word	0x00000000
	.align		4
        /*001c*/ 	.word	0xfffffffc


//--------------------- .text.triton_poi_fused_add_hardtanh_33 --------------------------
	.section	.text.triton_poi_fused_add_hardtanh_33,"ax",@progbits
	.align	128
        .global         triton_poi_fused_add_hardtanh_33
        .type           triton_poi_fused_add_hardtanh_33,@function
        .size           triton_poi_fused_add_hardtanh_33,(.L_x_1 - triton_poi_fused_add_hardtanh_33)
        .other          triton_poi_fused_add_hardtanh_33,@"STO_CUDA_ENTRY STV_DEFAULT"
triton_poi_fused_add_hardtanh_33:
.text.triton_poi_fused_add_hardtanh_33:
[----:B------:R-:W-:Y:S01]  /*0000*/  LDC R1, c[0x0][0x28] ;  /* 0x00000a00ff017b82 */ /* 0x000fe20000000800 */
[----:B------:R-:W1:Y:S07]  /*0010*/  S2R R0, SR_TID.X ;  /* 0x0000000000007919 */ /* 0x000e6e0000002100 */
[----:B------:R-:W2:Y:S01]  /*0020*/  LDC.64 R4, c[0x0][0x218] ;  /* 0x00008600ff047b82 */ /* 0x000ea20000000a00 */
[----:B------:R-:W-:Y:S01]  /*0030*/  ULDC.64 UR4, c[0x0][0x208] ;  /* 0x0000820000047ab9 */ /* 0x000fe20000000a00 */
[----:B------:R-:W3:Y:S06]  /*0040*/  S2R R7, SR_CTAID.X ;  /* 0x0000000000077919 */ /* 0x000eec0000002500 */
[----:B------:R-:W4:Y:S01]  /*0050*/  LDC.64 R2, c[0x0][0x210] ;  /* 0x00008400ff027b82 */ /* 0x000f220000000a00 */
[----:B-1----:R-:W-:-:S05]  /*0060*/  IMAD.SHL.U32 R0, R0, 0x2, RZ ;  /* 0x0000000200007824 */ /* 0x002fca00078e00ff */
[----:B------:R-:W-:-:S05]  /*0070*/  LOP3.LUT R0, R0, 0xfe, RZ, 0xc0, !PT ;  /* 0x000000fe00007812 */ /* 0x000fca00078ec0ff */
[----:B---3--:R-:W-:-:S04]  /*0080*/  IMAD R7, R7, 0x100, R0 ;  /* 0x0000010007077824 */ /* 0x008fc800078e0200 */
[----:B--2---:R-:W-:-:S04]  /*0090*/  IMAD.WIDE R4, R7, 0x4, R4 ;  /* 0x0000000407047825 */ /* 0x004fc800078e0204 */
[----:B----4-:R-:W-:Y:S02]  /*00a0*/  IMAD.WIDE R2, R7, 0x4, R2 ;  /* 0x0000000407027825 */ /* 0x010fe400078e0202 */
[----:B------:R-:W2:Y:S04]  /*00b0*/  LDG.E.64 R4, desc[UR4][R4.64] ;  /* 0x0000000404047981 */ /* 0x000ea8000c1e1b00 */
[----:B------:R-:W2:Y:S02]  /*00c0*/  LDG.E.64 R6, desc[UR4][R2.64] ;  /* 0x0000000402067981 */ /* 0x000ea4000c1e1b00 */
[----:B--2---:R-:W-:Y:S01]  /*00d0*/  FADD R6, R6, R4 ;  /* 0x0000000406067221 */ /* 0x004fe20000000000 */
[----:B------:R-:W-:-:S04]  /*00e0*/  FADD R7, R7, R5 ;  /* 0x0000000507077221 */ /* 0x000fc80000000000 */
[C---:B------:R-:W-:Y:S02]  /*00f0*/  FSETP.GTU.AND P0, PT, R6.reuse, RZ, PT ;  /* 0x000000ff0600720b */ /* 0x040fe40003f0c000 */
[C---:B------:R-:W-:Y:S02]  /*0100*/  FSETP.GTU.AND P1, PT, R7.reuse, RZ, PT ;  /* 0x000000ff0700720b */ /* 0x040fe40003f2c000 */
[----:B------:R-:W-:Y:S02]  /*0110*/  FSEL R6, R6, RZ, P0 ;  /* 0x000000ff06067208 */ /* 0x000fe40000000000 */
[----:B------:R-:W-:Y:S02]  /*0120*/  FSEL R7, R7, RZ, P1 ;  /* 0x000000ff07077208 */ /* 0x000fe40000800000 */
[----:B------:R-:W-:Y:S02]  /*0130*/  FSETP.GEU.AND P2, PT, R6, 6, PT ;  /* 0x40c000000600780b */ /* 0x000fe40003f4e000 */
[----:B------:R-:W-:-:S02]  /*0140*/  FSETP.GEU.AND P3, PT, R7, 6, PT ;  /* 0x40c000000700780b */ /* 0x000fc40003f6e000 */
[----:B------:R-:W-:Y:S02]  /*0150*/  FSETP.NAN.AND P0, PT, R6, R6, PT ;  /* 0x000000060600720b */ /* 0x000fe40003f08000 */
[----:B------:R-:W-:-:S07]  /*0160*/  FSETP.NAN.AND P1, PT, R7, R7, PT ;  /* 0x000000070700720b */ /* 0x000fce0003f28000 */
[----:B------:R-:W-:Y:S02]  /*0170*/  @P2 SEL R6, R6, 0x40c00000, P0 ;  /* 0x40c0000006062807 */ /* 0x000fe40000000000 */
[----:B------:R-:W-:-:S05]  /*0180*/  @P3 SEL R7, R7, 0x40c00000, P1 ;  /* 0x40c0000007073807 */ /* 0x000fca0000800000 */
[----:B------:R-:W-:Y:S01]  /*0190*/  STG.E.64 desc[UR4][R2.64], R6 ;  /* 0x0000000602007986 */ /* 0x000fe2000c101b04 */
[----:B------:R-:W-:Y:S05]  /*01a0*/  EXIT ;  /* 0x000000000000794d */ /* 0x000fea0003800000 */
.L_x_0:
[----:B------:R-:W-:-:S00]  /*01b0*/  BRA `(.L_x_0) ;  /* 0xfffffffc00fc7947 */ /* 0x000fc0000383ffff */
[----:B------:R-:W-:-:S00]  /*01c0*/  NOP ;  /* 0x0000000000007918 */ /* 0x000fc00000000000 */
        /* <DEDUP_REMOVED lines=11> */
.L_x_1:


//--------------------- .nv.constant0.triton_poi_fused_add_hardtanh_33 --------------------------
	.section	.nv.constant0.triton_poi_fused_add_hardtanh_33,"a",@progbits
	.sectionflags	@""
	.align	4
.nv.constant0.triton_poi_fused_add_hardtanh_33:
	.zero		548
